	.headerflags	@"EF_CUDA_TEXMODE_UNIFIED EF_CUDA_64BIT_ADDRESS EF_CUDA_ACCELERATORS EF_CUDA_SM90 EF_CUDA_VIRTUAL_SM(EF_CUDA_SM90)"
	.elftype	@"ET_EXEC"


//--------------------- .nv.info                  --------------------------
	.section	.nv.info,"",@"SHT_CUDA_INFO"
	.align	4


	//----- nvinfo : EIATTR_REGCOUNT
	.align		4
        /*0000*/ 	.byte	0x04, 0x2f
        /*0002*/ 	.short	(.L_3 - .L_2)
	.align		4
.L_2:
        /*0004*/ 	.word	index@(triton_poi_fused__native_batch_norm_legit_no_training_36)
        /*0008*/ 	.word	0x00000012


	//----- nvinfo : EIATTR_MIN_STACK_SIZE
	.align		4
.L_3:
        /*000c*/ 	.byte	0x04, 0x12
        /*000e*/ 	.short	(.L_5 - .L_4)
	.align		4
.L_4:
        /*0010*/ 	.word	index@(triton_poi_fused__native_batch_norm_legit_no_training_36)
        /*0014*/ 	.word	0x00000000


	//----- nvinfo : EIATTR_FRAME_SIZE
	.align		4
.L_5:
        /*0018*/ 	.byte	0x04, 0x11
        /*001a*/ 	.short	(.L_7 - .L_6)
	.align		4
.L_6:
        /*001c*/ 	.word	index@(triton_poi_fused__native_batch_norm_legit_no_training_36)
        /*0020*/ 	.word	0x00000000


	//----- nvinfo : EIATTR_MIN_STACK_SIZE
	.align		4
.L_7:
        /*0024*/ 	.byte	0x04, 0x12
        /*0026*/ 	.short	(.L_9 - .L_8)
	.align		4
.L_8:
        /*0028*/ 	.word	index@(triton_poi_fused__native_batch_norm_legit_no_training_36)
        /*002c*/ 	.word	0x00000000
.L_9:


//--------------------- .nv.info.triton_poi_fused__native_batch_norm_legit_no_training_36 --------------------------
	.section	.nv.info.triton_poi_fused__native_batch_norm_legit_no_training_36,"",@"SHT_CUDA_INFO"
	.sectionflags	@""
	.align	4


	//----- nvinfo : EIATTR_CUDA_API_VERSION
	.align		4
        /*0000*/ 	.byte	0x04, 0x37
        /*0002*/ 	.short	(.L_11 - .L_10)
.L_10:
        /*0004*/ 	.word	0x0000007c


	//----- nvinfo : EIATTR_KPARAM_INFO
	.align		4
.L_11:
        /*0008*/ 	.byte	0x04, 0x17
        /*000a*/ 	.short	(.L_13 - .L_12)
.L_12:
        /*000c*/ 	.word	0x00000000
        /*0010*/ 	.short	0x0006
        /*0012*/ 	.short	0x0030
        /*0014*/ 	.byte	0x00, 0xf0, 0x11, 0x00


	//----- nvinfo : EIATTR_KPARAM_INFO
	.align		4
.L_13:
        /*0018*/ 	.byte	0x04, 0x17
        /*001a*/ 	.short	(.L_15 - .L_14)
.L_14:
        /*001c*/ 	.word	0x00000000
        /*0020*/ 	.short	0x0005
        /*0022*/ 	.short	0x0028
        /*0024*/ 	.byte	0x00, 0xf4, 0x21, 0x00


	//----- nvinfo : EIATTR_KPARAM_INFO
	.align		4
.L_15:
        /*0028*/ 	.byte	0x04, 0x17
        /*002a*/ 	.short	(.L_17 - .L_16)
.L_16:
        /*002c*/ 	.word	0x00000000
        /*0030*/ 	.short	0x0004
        /*0032*/ 	.short	0x0020
        /*0034*/ 	.byte	0x00, 0xf4, 0x21, 0x00


	//----- nvinfo : EIATTR_KPARAM_INFO
	.align		4
.L_17:
        /*0038*/ 	.byte	0x04, 0x17
        /*003a*/ 	.short	(.L_19 - .L_18)
.L_18:
        /*003c*/ 	.word	0x00000000
        /*0040*/ 	.short	0x0003
        /*0042*/ 	.short	0x0018
        /*0044*/ 	.byte	0x00, 0xf4, 0x21, 0x00


	//----- nvinfo : EIATTR_KPARAM_INFO
	.align		4
.L_19:
        /*0048*/ 	.byte	0x04, 0x17
        /*004a*/ 	.short	(.L_21 - .L_20)
.L_20:
        /*004c*/ 	.word	0x00000000
        /*0050*/ 	.short	0x0002
        /*0052*/ 	.short	0x0010
        /*0054*/ 	.byte	0x00, 0xf4, 0x21, 0x00


	//----- nvinfo : EIATTR_KPARAM_INFO
	.align		4
.L_21:
        /*0058*/ 	.byte	0x04, 0x17
        /*005a*/ 	.short	(.L_23 - .L_22)
.L_22:
        /*005c*/ 	.word	0x00000000
        /*0060*/ 	.short	0x0001
        /*0062*/ 	.short	0x0008
        /*0064*/ 	.byte	0x00, 0xf4, 0x21, 0x00


	//----- nvinfo : EIATTR_KPARAM_INFO
	.align		4
.L_23:
        /*0068*/ 	.byte	0x04, 0x17
        /*006a*/ 	.short	(.L_25 - .L_24)
.L_24:
        /*006c*/ 	.word	0x00000000
        /*0070*/ 	.short	0x0000
        /*0072*/ 	.short	0x0000
        /*0074*/ 	.byte	0x00, 0xf4, 0x21, 0x00


	//----- nvinfo : EIATTR_SPARSE_MMA_MASK
	.align		4
.L_25:
        /*0078*/ 	.byte	0x03, 0x50
        /*007a*/ 	.short	0x0000


	//----- nvinfo : EIATTR_MAXREG_COUNT
	.align		4
        /*007c*/ 	.byte	0x03, 0x1b
        /*007e*/ 	.short	0x00ff


	//----- nvinfo : EIATTR_EXIT_INSTR_OFFSETS
	.align		4
        /*0080*/ 	.byte	0x04, 0x1c
        /*0082*/ 	.short	(.L_27 - .L_26)


	//   ....[0]....
.L_26:
        /*0084*/ 	.word	0x00000380


	//----- nvinfo : EIATTR_REQNTID
	.align		4
.L_27:
        /*0088*/ 	.byte	0x04, 0x10
        /*008a*/ 	.short	(.L_29 - .L_28)
.L_28:
        /*008c*/ 	.word	0x00000100
        /*0090*/ 	.word	0x00000001
        /*0094*/ 	.word	0x00000001


	//----- nvinfo : EIATTR_CBANK_PARAM_SIZE
	.align		4
.L_29:
        /*0098*/ 	.byte	0x03, 0x19
        /*009a*/ 	.short	0x0034


	//----- nvinfo : EIATTR_PARAM_CBANK
	.align		4
        /*009c*/ 	.byte	0x04, 0x0a
        /*009e*/ 	.short	(.L_31 - .L_30)
	.align		4
.L_30:
        /*00a0*/ 	.word	index@(.nv.constant0.triton_poi_fused__native_batch_norm_legit_no_training_36)
        /*00a4*/ 	.short	0x0210
        /*00a6*/ 	.short	0x0034


	//----- nvinfo : EIATTR_SW_WAR
	.align		4
.L_31:
        /*00a8*/ 	.byte	0x04, 0x36
        /*00aa*/ 	.short	(.L_33 - .L_32)
.L_32:
        /*00ac*/ 	.word	0x00000008
.L_33:


//--------------------- .nv.callgraph             --------------------------
	.section	.nv.callgraph,"",@"SHT_CUDA_CALLGRAPH"
	.align	4
	.sectionentsize	8
	.align		4
        /*0000*/ 	.word	0x00000000
	.align		4
        /*0004*/ 	.word	0xffffffff
	.align		4
        /*0008*/ 	.word	0x00000000
	.align		4
        /*000c*/ 	.word	0xfffffffe
	.align		4
        /*0010*/ 	.word	0x00000000
	.align		4
        /*0014*/ 	.word	0xfffffffd
	.align		4
        /*0018*/ 	.word	0x00000000
	.align		4
        /*001c*/ 	.word	0xfffffffc


//--------------------- .nv.constant4             --------------------------
	.section	.nv.constant4,"a",@progbits
	.align	8
	.align		8
.nv.constant4:
        /*0000*/ 	.dword	_$_str
	.align		8
        /*0008*/ 	.dword	_$_str_$_2


//--------------------- .text.triton_poi_fused__native_batch_norm_legit_no_training_36 --------------------------
	.section	.text.triton_poi_fused__native_batch_norm_legit_no_training_36,"ax",@progbits
	.align	128
        .global         triton_poi_fused__native_batch_norm_legit_no_training_36
        .type           triton_poi_fused__native_batch_norm_legit_no_training_36,@function
        .size           triton_poi_fused__native_batch_norm_legit_no_training_36,(.L_x_1 - triton_poi_fused__native_batch_norm_legit_no_training_36)
        .other          triton_poi_fused__native_batch_norm_legit_no_training_36,@"STO_CUDA_ENTRY STV_DEFAULT"
triton_poi_fused__native_batch_norm_legit_no_training_36:
.text.triton_poi_fused__native_batch_norm_legit_no_training_36:
[----:B------:R-:W-:Y:S01]  /*0000*/  LDC R1, c[0x0][0x28] ;  /* 0x00000a00ff017b82 */ /* 0x000fe20000000800 */
[----:B------:R-:W1:Y:S07]  /*0010*/  S2R R0, SR_TID.X ;  /* 0x0000000000007919 */ /* 0x000e6e0000002100 */
[----:B------:R-:W2:Y:S01]  /*0020*/  LDC.64 R2, c[0x0][0x220] ;  /* 0x00008800ff027b82 */ /* 0x000ea20000000a00 */
[----:B------:R-:W-:Y:S01]  /*0030*/  ULDC.64 UR4, c[0x0][0x208] ;  /* 0x0000820000047ab9 */ /* 0x000fe20000000a00 */
[----:B------:R-:W3:Y:S06]  /*0040*/  S2R R5, SR_CTAID.X ;  /* 0x0000000000057919 */ /* 0x000eec0000002500 */
[----:B------:R-:W4:Y:S08]  /*0050*/  LDC.64 R6, c[0x0][0x218] ;  /* 0x00008600ff067b82 */ /* 0x000f300000000a00 */
[----:B------:R-:W5:Y:S08]  /*0060*/  LDC.64 R8, c[0x0][0x228] ;  /* 0x00008a00ff087b82 */ /* 0x000f700000000a00 */
[----:B------:R-:W5:Y:S01]  /*0070*/  LDC.64 R10, c[0x0][0x230] ;  /* 0x00008c00ff0a7b82 */ /* 0x000f620000000a00 */
[----:B-1----:R-:W-:-:S04]  /*0080*/  SHF.L.U32 R0, R0, 0x1, RZ ;  /* 0x0000000100007819 */ /* 0x002fc800000006ff */
[----:B------:R-:W-:-:S04]  /*0090*/  LOP3.LUT R0, R0, 0x1fe, RZ, 0xc0, !PT ;  /* 0x000001fe00007812 */ /* 0x000fc800078ec0ff */
[----:B---3--:R-:W-:-:S05]  /*00a0*/  LEA R0, R5, R0, 0x9 ;  /* 0x0000000005007211 */ /* 0x008fca00078e48ff */
[----:B------:R-:W-:-:S05]  /*00b0*/  IMAD.HI R4, R0, 0x30c30c31, RZ ;  /* 0x30c30c3100047827 */ /* 0x000fca00078e02ff */
[----:B------:R-:W-:-:S04]  /*00c0*/  SHF.R.U32.HI R5, RZ, 0x1f, R4 ;  /* 0x0000001fff057819 */ /* 0x000fc80000011604 */
[----:B------:R-:W-:-:S05]  /*00d0*/  LEA.HI.SX32 R5, R4, R5, 0x18 ;  /* 0x0000000504057211 */ /* 0x000fca00078fc2ff */
[----:B------:R-:W-:Y:S02]  /*00e0*/  IMAD R13, R5, -0x540, R0 ;  /* 0xfffffac0050d7824 */ /* 0x000fe400078e0200 */
[----:B------:R-:W1:Y:S02]  /*00f0*/  LDC.64 R4, c[0x0][0x210] ;  /* 0x00008400ff047b82 */ /* 0x000e640000000a00 */
[----:B--2---:R-:W-:-:S06]  /*0100*/  IMAD.WIDE R2, R13, 0x4, R2 ;  /* 0x000000040d027825 */ /* 0x004fcc00078e0202 */
[----:B------:R-:W2:Y:S01]  /*0110*/  LDG.E.EL.64 R2, desc[UR4][R2.64] ;  /* 0x0000000402027981 */ /* 0x000ea2000c2e1b00 */
[----:B----4-:R-:W-:-:S06]  /*0120*/  IMAD.WIDE R6, R13, 0x4, R6 ;  /* 0x000000040d067825 */ /* 0x010fcc00078e0206 */
[----:B------:R-:W3:Y:S01]  /*0130*/  LDG.E.EL.64 R6, desc[UR4][R6.64] ;  /* 0x0000000406067981 */ /* 0x000ee2000c2e1b00 */
[----:B-1----:R-:W-:-:S06]  /*0140*/  IMAD.WIDE R4, R0, 0x4, R4 ;  /* 0x0000000400047825 */ /* 0x002fcc00078e0204 */
[----:B------:R-:W3:Y:S01]  /*0150*/  LDG.E.64 R4, desc[UR4][R4.64] ;  /* 0x0000000404047981 */ /* 0x000ee2000c1e1b00 */
[----:B-----5:R-:W-:-:S04]  /*0160*/  IMAD.WIDE R8, R13, 0x4, R8 ;  /* 0x000000040d087825 */ /* 0x020fc800078e0208 */
[----:B0-----:R-:W-:Y:S02]  /*0170*/  IMAD.WIDE R10, R13, 0x4, R10 ;  /* 0x000000040d0a7825 */ /* 0x001fe400078e020a */
[----:B------:R-:W4:Y:S04]  /*0180*/  LDG.E.EL.64 R8, desc[UR4][R8.64] ;  /* 0x0000000408087981 */ /* 0x000f28000c2e1b00 */
[----:B------:R-:W4:Y:S01]  /*0190*/  LDG.E.EL.64 R10, desc[UR4][R10.64] ;  /* 0x000000040a0a7981 */ /* 0x000f22000c2e1b00 */
[----:B------:R-:W-:Y:S01]  /*01a0*/  HFMA2.MMA R15, -RZ, RZ, 1.625, 0 ;  /* 0x3e800000ff0f7435 */ /* 0x000fe200000001ff */
[----:B--2---:R-:W-:Y:S01]  /*01b0*/  FADD R2, R2, 9.9999997473787516356e-06 ;  /* 0x3727c5ac02027421 */ /* 0x004fe20000000000 */
[----:B------:R-:W-:-:S03]  /*01c0*/  FADD R12, R3, 9.9999997473787516356e-06 ;  /* 0x3727c5ac030c7421 */ /* 0x000fc60000000000 */
[----:B------:R0:W1:Y:S08]  /*01d0*/  MUFU.SQRT R13, R2 ;  /* 0x00000002000d7308 */ /* 0x0000700000002000 */
[----:B------:R-:W2:Y:S01]  /*01e0*/  MUFU.SQRT R14, R12 ;  /* 0x0000000c000e7308 */ /* 0x000ea20000002000 */
[----:B0-----:R-:W0:Y:S01]  /*01f0*/  LDC.64 R2, c[0x0][0x238] ;  /* 0x00008e00ff027b82 */ /* 0x001e220000000a00 */
[----:B-1----:R-:W-:-:S02]  /*0200*/  FSETP.GT.AND P0, PT, R13, 8.50705917302346158658e+37, PT ;  /* 0x7e8000000d00780b */ /* 0x002fc40003f04000 */
[----:B------:R-:W-:Y:S02]  /*0210*/  FSETP.GEU.AND P2, PT, R13, 1.175494350822287508e-38, PT ;  /* 0x008000000d00780b */ /* 0x000fe40003f4e000 */
[C---:B--2---:R-:W-:Y:S02]  /*0220*/  FSETP.GT.AND P1, PT, R14.reuse, 8.50705917302346158658e+37, PT ;  /* 0x7e8000000e00780b */ /* 0x044fe40003f24000 */
[----:B------:R-:W-:-:S07]  /*0230*/  FSETP.GEU.AND P3, PT, R14, 1.175494350822287508e-38, PT ;  /* 0x008000000e00780b */ /* 0x000fce0003f6e000 */
[----:B------:R-:W-:-:S04]  /*0240*/  @P0 FMUL R13, R13, 0.25 ;  /* 0x3e8000000d0d0820 */ /* 0x000fc80000400000 */
[----:B------:R-:W-:Y:S01]  /*0250*/  @!P2 FMUL R13, R13, 16777216 ;  /* 0x4b8000000d0da820 */ /* 0x000fe20000400000 */
[----:B------:R-:W-:-:S04]  /*0260*/  @P1 FMUL R14, R14, 0.25 ;  /* 0x3e8000000e0e1820 */ /* 0x000fc80000400000 */
[----:B------:R-:W-:Y:S01]  /*0270*/  @!P3 FMUL R14, R14, 16777216 ;  /* 0x4b8000000e0eb820 */ /* 0x000fe20000400000 */
[----:B------:R-:W1:Y:S01]  /*0280*/  MUFU.RCP R13, R13 ;  /* 0x0000000d000d7308 */ /* 0x000e620000001000 */
[----:B------:R-:W-:-:S07]  /*0290*/  FSEL R12, R15, 1, P0 ;  /* 0x3f8000000f0c7808 */ /* 0x000fce0000000000 */
[----:B------:R-:W2:Y:S01]  /*02a0*/  MUFU.RCP R14, R14 ;  /* 0x0000000e000e7308 */ /* 0x000ea20000001000 */
[----:B------:R-:W-:Y:S01]  /*02b0*/  FSEL R15, R15, 1, P1 ;  /* 0x3f8000000f0f7808 */ /* 0x000fe20000800000 */
[----:B------:R-:W-:Y:S01]  /*02c0*/  @!P2 FMUL R12, R12, 16777216 ;  /* 0x4b8000000c0ca820 */ /* 0x000fe20000400000 */
[----:B---3--:R-:W-:-:S03]  /*02d0*/  FADD R4, R4, -R6 ;  /* 0x8000000604047221 */ /* 0x008fc60000000000 */
[----:B------:R-:W-:Y:S01]  /*02e0*/  @!P3 FMUL R15, R15, 16777216 ;  /* 0x4b8000000f0fb820 */ /* 0x000fe20000400000 */
[----:B------:R-:W-:Y:S01]  /*02f0*/  FADD R5, R5, -R7 ;  /* 0x8000000705057221 */ /* 0x000fe20000000000 */
[----:B-1----:R-:W-:Y:S02]  /*0300*/  FMUL R13, R13, R12 ;  /* 0x0000000c0d0d7220 */ /* 0x002fe40000400000 */
[----:B--2---:R-:W-:Y:S02]  /*0310*/  FMUL R6, R14, R15 ;  /* 0x0000000f0e067220 */ /* 0x004fe40000400000 */
[----:B------:R-:W-:Y:S02]  /*0320*/  FMUL R13, R4, R13 ;  /* 0x0000000d040d7220 */ /* 0x000fe40000400000 */
[----:B------:R-:W-:Y:S01]  /*0330*/  FMUL R6, R5, R6 ;  /* 0x0000000605067220 */ /* 0x000fe20000400000 */
[----:B0-----:R-:W-:-:S04]  /*0340*/  IMAD.WIDE R2, R0, 0x4, R2 ;  /* 0x0000000400027825 */ /* 0x001fc800078e0202 */
[----:B----4-:R-:W-:Y:S01]  /*0350*/  FFMA R8, R8, R13, R10 ;  /* 0x0000000d08087223 */ /* 0x010fe2000000000a */
[----:B------:R-:W-:-:S05]  /*0360*/  FFMA R9, R9, R6, R11 ;  /* 0x0000000609097223 */ /* 0x000fca000000000b */
[----:B------:R-:W-:Y:S01]  /*0370*/  STG.E.64 desc[UR4][R2.64], R8 ;  /* 0x0000000802007986 */ /* 0x000fe2000c101b04 */
[----:B------:R-:W-:Y:S05]  /*0380*/  EXIT ;  /* 0x000000000000794d */ /* 0x000fea0003800000 */
.L_x_0:
[----:B------:R-:W-:-:S00]  /*0390*/  BRA `(.L_x_0) ;  /* 0xfffffffc00fc7947 */ /* 0x000fc0000383ffff */
[----:B------:R-:W-:-:S00]  /*03a0*/  NOP ;  /* 0x0000000000007918 */ /* 0x000fc00000000000 */
        /* <DEDUP_REMOVED lines=13> */
.L_x_1:


//--------------------- .nv.global.init           --------------------------
	.section	.nv.global.init,"aw",@progbits
.nv.global.init:
	.type		_$_str,@object
	.size		_$_str,(_$_str_$_2 - _$_str)
_$_str:
        /*0000*/ 	.byte	0x5f, 0x5f, 0x43, 0x55, 0x44, 0x41, 0x5f, 0x46, 0x54, 0x5a, 0x00
	.type		_$_str_$_2,@object
	.size		_$_str_$_2,(.L_1 - _$_str_$_2)
_$_str_$_2:
        /*000b*/ 	.byte	0x5f, 0x5f, 0x43, 0x55, 0x44, 0x41, 0x5f, 0x50, 0x52, 0x45, 0x43, 0x5f, 0x53, 0x51, 0x52, 0x54
        /*001b*/ 	.byte	0x00
.L_1:


//--------------------- .nv.constant0.triton_poi_fused__native_batch_norm_legit_no_training_36 --------------------------
	.section	.nv.constant0.triton_poi_fused__native_batch_norm_legit_no_training_36,"a",@progbits
	.sectionflags	@""
	.align	4
.nv.constant0.triton_poi_fused__native_batch_norm_legit_no_training_36:
	.zero		580
